//
// Generated by NVIDIA NVVM Compiler
//
// Compiler Build ID: CL-36424714
// Cuda compilation tools, release 13.0, V13.0.88
// Based on NVVM 20.0.0
//

.version 9.0
.target sm_100
.address_size 64

	// .globl	_Z18triad_kernel_floatifPKfS0_Pf

.visible .entry _Z18triad_kernel_floatifPKfS0_Pf(
	.param .u32 _Z18triad_kernel_floatifPKfS0_Pf_param_0,
	.param .f32 _Z18triad_kernel_floatifPKfS0_Pf_param_1,
	.param .u64 .ptr .align 1 _Z18triad_kernel_floatifPKfS0_Pf_param_2,
	.param .u64 .ptr .align 1 _Z18triad_kernel_floatifPKfS0_Pf_param_3,
	.param .u64 .ptr .align 1 _Z18triad_kernel_floatifPKfS0_Pf_param_4
)
{
	.reg .pred 	%p<2>;
	.reg .b32 	%r<6>;
	.reg .b32 	%f<5>;
	.reg .b64 	%rd<11>;

	ld.param.u32 	%r2, [_Z18triad_kernel_floatifPKfS0_Pf_param_0];
	ld.param.f32 	%f1, [_Z18triad_kernel_floatifPKfS0_Pf_param_1];
	ld.param.u64 	%rd1, [_Z18triad_kernel_floatifPKfS0_Pf_param_2];
	ld.param.u64 	%rd2, [_Z18triad_kernel_floatifPKfS0_Pf_param_3];
	ld.param.u64 	%rd3, [_Z18triad_kernel_floatifPKfS0_Pf_param_4];
	mov.u32 	%r3, %ctaid.x;
	mov.u32 	%r4, %ntid.x;
	mov.u32 	%r5, %tid.x;
	mad.lo.s32 	%r1, %r3, %r4, %r5;
	setp.ge.s32 	%p1, %r1, %r2;
	@%p1 bra 	$L__BB0_2;
	cvta.to.global.u64 	%rd4, %rd1;
	cvta.to.global.u64 	%rd5, %rd2;
	cvta.to.global.u64 	%rd6, %rd3;
	mul.wide.s32 	%rd7, %r1, 4;
	add.s64 	%rd8, %rd4, %rd7;
	ld.global.f32 	%f2, [%rd8];
	add.s64 	%rd9, %rd5, %rd7;
	ld.global.f32 	%f3, [%rd9];
	fma.rn.f32 	%f4, %f1, %f3, %f2;
	add.s64 	%rd10, %rd6, %rd7;
	st.global.f32 	[%rd10], %f4;
$L__BB0_2:
	ret;

}
	// .globl	_Z19triad_kernel_doubleidPKdS0_Pd
.visible .entry _Z19triad_kernel_doubleidPKdS0_Pd(
	.param .u32 _Z19triad_kernel_doubleidPKdS0_Pd_param_0,
	.param .f64 _Z19triad_kernel_doubleidPKdS0_Pd_param_1,
	.param .u64 .ptr .align 1 _Z19triad_kernel_doubleidPKdS0_Pd_param_2,
	.param .u64 .ptr .align 1 _Z19triad_kernel_doubleidPKdS0_Pd_param_3,
	.param .u64 .ptr .align 1 _Z19triad_kernel_doubleidPKdS0_Pd_param_4
)
{
	.reg .pred 	%p<2>;
	.reg .b32 	%r<6>;
	.reg .b64 	%rd<11>;
	.reg .b64 	%fd<5>;

	ld.param.u32 	%r2, [_Z19triad_kernel_doubleidPKdS0_Pd_param_0];
	ld.param.f64 	%fd1, [_Z19triad_kernel_doubleidPKdS0_Pd_param_1];
	ld.param.u64 	%rd1, [_Z19triad_kernel_doubleidPKdS0_Pd_param_2];
	ld.param.u64 	%rd2, [_Z19triad_kernel_doubleidPKdS0_Pd_param_3];
	ld.param.u64 	%rd3, [_Z19triad_kernel_doubleidPKdS0_Pd_param_4];
	mov.u32 	%r3, %ctaid.x;
	mov.u32 	%r4, %ntid.x;
	mov.u32 	%r5, %tid.x;
	mad.lo.s32 	%r1, %r3, %r4, %r5;
	setp.ge.s32 	%p1, %r1, %r2;
	@%p1 bra 	$L__BB1_2;
	cvta.to.global.u64 	%rd4, %rd1;
	cvta.to.global.u64 	%rd5, %rd2;
	cvta.to.global.u64 	%rd6, %rd3;
	mul.wide.s32 	%rd7, %r1, 8;
	add.s64 	%rd8, %rd4, %rd7;
	ld.global.f64 	%fd2, [%rd8];
	add.s64 	%rd9, %rd5, %rd7;
	ld.global.f64 	%fd3, [%rd9];
	fma.rn.f64 	%fd4, %fd1, %fd3, %fd2;
	add.s64 	%rd10, %rd6, %rd7;
	st.global.f64 	[%rd10], %fd4;
$L__BB1_2:
	ret;

}
	// .globl	_Z19triad_kernel_float4ifPK6float4S1_PS_
.visible .entry _Z19triad_kernel_float4ifPK6float4S1_PS_(
	.param .u32 _Z19triad_kernel_float4ifPK6float4S1_PS__param_0,
	.param .f32 _Z19triad_kernel_float4ifPK6float4S1_PS__param_1,
	.param .u64 .ptr .align 1 _Z19triad_kernel_float4ifPK6float4S1_PS__param_2,
	.param .u64 .ptr .align 1 _Z19triad_kernel_float4ifPK6float4S1_PS__param_3,
	.param .u64 .ptr .align 1 _Z19triad_kernel_float4ifPK6float4S1_PS__param_4
)
{
	.reg .pred 	%p<2>;
	.reg .b32 	%r<7>;
	.reg .b32 	%f<14>;
	.reg .b64 	%rd<11>;

	ld.param.u32 	%r2, [_Z19triad_kernel_float4ifPK6float4S1_PS__param_0];
	ld.param.f32 	%f1, [_Z19triad_kernel_float4ifPK6float4S1_PS__param_1];
	ld.param.u64 	%rd1, [_Z19triad_kernel_float4ifPK6float4S1_PS__param_2];
	ld.param.u64 	%rd2, [_Z19triad_kernel_float4ifPK6float4S1_PS__param_3];
	ld.param.u64 	%rd3, [_Z19triad_kernel_float4ifPK6float4S1_PS__param_4];
	mov.u32 	%r3, %ctaid.x;
	mov.u32 	%r4, %ntid.x;
	mov.u32 	%r5, %tid.x;
	mad.lo.s32 	%r1, %r3, %r4, %r5;
	shl.b32 	%r6, %r1, 2;
	setp.ge.s32 	%p1, %r6, %r2;
	@%p1 bra 	$L__BB2_2;
	cvta.to.global.u64 	%rd4, %rd1;
	cvta.to.global.u64 	%rd5, %rd2;
	cvta.to.global.u64 	%rd6, %rd3;
	mul.wide.s32 	%rd7, %r1, 16;
	add.s64 	%rd8, %rd4, %rd7;
	ld.global.v4.f32 	{%f2, %f3, %f4, %f5}, [%rd8];
	add.s64 	%rd9, %rd5, %rd7;
	ld.global.v4.f32 	{%f6, %f7, %f8, %f9}, [%rd9];
	fma.rn.f32 	%f10, %f1, %f6, %f2;
	fma.rn.f32 	%f11, %f1, %f7, %f3;
	fma.rn.f32 	%f12, %f1, %f8, %f4;
	fma.rn.f32 	%f13, %f1, %f9, %f5;
	add.s64 	%rd10, %rd6, %rd7;
	st.global.v4.f32 	[%rd10], {%f10, %f11, %f12, %f13};
$L__BB2_2:
	ret;

}


// ===== COMPILED SASS (sm_100) =====

	.target	sm_100

	.elftype	@"ET_EXEC"


//--------------------- .note.nv.tkinfo           --------------------------
	.section	.note.nv.tkinfo,"",@"SHT_NOTE"
	.sectionflags	@"SHF_NOTE_NV_TKINFO"
	.tkinfo
        /*0018*/ 	.word	0x00000002
        /*0030*/ 	.string	""
        /*0030*/ 	.string	"ptxas"
        /*0030*/ 	.string	"Cuda compilation tools, release 13.0, V13.0.88"
        /*0030*/ 	.string	"Build cuda_13.0.r13.0/compiler.36424714_0"
        /*0030*/ 	.string	"-arch sm_100 -m 64 "



//--------------------- .note.nv.cuinfo           --------------------------
	.section	.note.nv.cuinfo,"",@"SHT_NOTE"
	.sectionflags	@"SHF_NOTE_NV_CUINFO"
        /*0018*/ 	.short	0x0002
        /*001a*/ 	.short	0x0064
        /*001c*/ 	.short	0x0082
	.zero		2


//--------------------- .nv.info                  --------------------------
	.section	.nv.info,"",@"SHT_CUDA_INFO"
	.align	4


	//----- nvinfo : EIATTR_REGCOUNT
	.align		4
        /*0000*/ 	.byte	0x04, 0x2f
        /*0002*/ 	.short	(.L_1 - .L_0)
	.align		4
.L_0:
        /*0004*/ 	.word	index@(_Z18triad_kernel_floatifPKfS0_Pf)
        /*0008*/ 	.word	0x0000000c


	//----- nvinfo : EIATTR_FRAME_SIZE
	.align		4
.L_1:
        /*000c*/ 	.byte	0x04, 0x11
        /*000e*/ 	.short	(.L_3 - .L_2)
	.align		4
.L_2:
        /*0010*/ 	.word	index@(_Z18triad_kernel_floatifPKfS0_Pf)
        /*0014*/ 	.word	0x00000000


	//----- nvinfo : EIATTR_REGCOUNT
	.align		4
.L_3:
        /*0018*/ 	.byte	0x04, 0x2f
        /*001a*/ 	.short	(.L_5 - .L_4)
	.align		4
.L_4:
        /*001c*/ 	.word	index@(_Z19triad_kernel_doubleidPKdS0_Pd)
        /*0020*/ 	.word	0x0000000e


	//----- nvinfo : EIATTR_FRAME_SIZE
	.align		4
.L_5:
        /*0024*/ 	.byte	0x04, 0x11
        /*0026*/ 	.short	(.L_7 - .L_6)
	.align		4
.L_6:
        /*0028*/ 	.word	index@(_Z19triad_kernel_doubleidPKdS0_Pd)
        /*002c*/ 	.word	0x00000000


	//----- nvinfo : EIATTR_REGCOUNT
	.align		4
.L_7:
        /*0030*/ 	.byte	0x04, 0x2f
        /*0032*/ 	.short	(.L_9 - .L_8)
	.align		4
.L_8:
        /*0034*/ 	.word	index@(_Z19triad_kernel_float4ifPK6float4S1_PS_)
        /*0038*/ 	.word	0x00000016


	//----- nvinfo : EIATTR_FRAME_SIZE
	.align		4
.L_9:
        /*003c*/ 	.byte	0x04, 0x11
        /*003e*/ 	.short	(.L_11 - .L_10)
	.align		4
.L_10:
        /*0040*/ 	.word	index@(_Z19triad_kernel_float4ifPK6float4S1_PS_)
        /*0044*/ 	.word	0x00000000


	//----- nvinfo : EIATTR_MIN_STACK_SIZE
	.align		4
.L_11:
        /*0048*/ 	.byte	0x04, 0x12
        /*004a*/ 	.short	(.L_13 - .L_12)
	.align		4
.L_12:
        /*004c*/ 	.word	index@(_Z19triad_kernel_float4ifPK6float4S1_PS_)
        /*0050*/ 	.word	0x00000000


	//----- nvinfo : EIATTR_MIN_STACK_SIZE
	.align		4
.L_13:
        /*0054*/ 	.byte	0x04, 0x12
        /*0056*/ 	.short	(.L_15 - .L_14)
	.align		4
.L_14:
        /*0058*/ 	.word	index@(_Z19triad_kernel_doubleidPKdS0_Pd)
        /*005c*/ 	.word	0x00000000


	//----- nvinfo : EIATTR_MIN_STACK_SIZE
	.align		4
.L_15:
        /*0060*/ 	.byte	0x04, 0x12
        /*0062*/ 	.short	(.L_17 - .L_16)
	.align		4
.L_16:
        /*0064*/ 	.word	index@(_Z18triad_kernel_floatifPKfS0_Pf)
        /*0068*/ 	.word	0x00000000
.L_17:


//--------------------- .nv.compat                --------------------------
	.section	.nv.compat,"",@"SHT_CUDA_COMPAT_INFO"
	.align	4
        /*0000*/ 	.byte	0x02, 0x09, 0x00, 0x00, 0x02, 0x02, 0x01, 0x00, 0x02, 0x05, 0x05, 0x00, 0x03, 0x07, 0x01, 0x01
        /*0010*/ 	.byte	0x02, 0x03, 0x00, 0x00, 0x02, 0x06, 0x01, 0x00, 0x04, 0x0b, 0x08, 0x00, 0x01, 0x00, 0x00, 0x00
        /*0020*/ 	.byte	0x00, 0x00, 0x00, 0x00


//--------------------- .nv.info._Z19triad_kernel_float4ifPK6float4S1_PS_ --------------------------
	.section	.nv.info._Z19triad_kernel_float4ifPK6float4S1_PS_,"",@"SHT_CUDA_INFO"
	.sectionflags	@""
	.align	4


	//----- nvinfo : EIATTR_CUDA_API_VERSION
	.align		4
        /*0000*/ 	.byte	0x04, 0x37
        /*0002*/ 	.short	(.L_19 - .L_18)
.L_18:
        /*0004*/ 	.word	0x00000082


	//----- nvinfo : EIATTR_KPARAM_INFO
	.align		4
.L_19:
        /*0008*/ 	.byte	0x04, 0x17
        /*000a*/ 	.short	(.L_21 - .L_20)
.L_20:
        /*000c*/ 	.word	0x00000000
        /*0010*/ 	.short	0x0004
        /*0012*/ 	.short	0x0018
        /*0014*/ 	.byte	0x00, 0xf5, 0x21, 0x00


	//----- nvinfo : EIATTR_KPARAM_INFO
	.align		4
.L_21:
        /*0018*/ 	.byte	0x04, 0x17
        /*001a*/ 	.short	(.L_23 - .L_22)
.L_22:
        /*001c*/ 	.word	0x00000000
        /*0020*/ 	.short	0x0003
        /*0022*/ 	.short	0x0010
        /*0024*/ 	.byte	0x00, 0xf5, 0x21, 0x00


	//----- nvinfo : EIATTR_KPARAM_INFO
	.align		4
.L_23:
        /*0028*/ 	.byte	0x04, 0x17
        /*002a*/ 	.short	(.L_25 - .L_24)
.L_24:
        /*002c*/ 	.word	0x00000000
        /*0030*/ 	.short	0x0002
        /*0032*/ 	.short	0x0008
        /*0034*/ 	.byte	0x00, 0xf5, 0x21, 0x00


	//----- nvinfo : EIATTR_KPARAM_INFO
	.align		4
.L_25:
        /*0038*/ 	.byte	0x04, 0x17
        /*003a*/ 	.short	(.L_27 - .L_26)
.L_26:
        /*003c*/ 	.word	0x00000000
        /*0040*/ 	.short	0x0001
        /*0042*/ 	.short	0x0004
        /*0044*/ 	.byte	0x00, 0xf0, 0x11, 0x00


	//----- nvinfo : EIATTR_KPARAM_INFO
	.align		4
.L_27:
        /*0048*/ 	.byte	0x04, 0x17
        /*004a*/ 	.short	(.L_29 - .L_28)
.L_28:
        /*004c*/ 	.word	0x00000000
        /*0050*/ 	.short	0x0000
        /*0052*/ 	.short	0x0000
        /*0054*/ 	.byte	0x00, 0xf0, 0x11, 0x00


	//----- nvinfo : EIATTR_SPARSE_MMA_MASK
	.align		4
.L_29:
        /*0058*/ 	.byte	0x03, 0x50
        /*005a*/ 	.short	0x0000


	//----- nvinfo : EIATTR_MAXREG_COUNT
	.align		4
        /*005c*/ 	.byte	0x03, 0x1b
        /*005e*/ 	.short	0x00ff


	//----- nvinfo : EIATTR_MERCURY_ISA_VERSION
	.align		4
        /*0060*/ 	.byte	0x03, 0x5f
        /*0062*/ 	.short	0x0101


	//----- nvinfo : EIATTR_VRC_CTA_INIT_COUNT
	.align		4
        /*0064*/ 	.byte	0x02, 0x4a
	.zero		1
	.zero		1


	//----- nvinfo : EIATTR_EXIT_INSTR_OFFSETS
	.align		4
        /*0068*/ 	.byte	0x04, 0x1c
        /*006a*/ 	.short	(.L_31 - .L_30)


	//   ....[0]....
.L_30:
        /*006c*/ 	.word	0x00000080


	//   ....[1]....
        /*0070*/ 	.word	0x00000180


	//----- nvinfo : EIATTR_CBANK_PARAM_SIZE
	.align		4
.L_31:
        /*0074*/ 	.byte	0x03, 0x19
        /*0076*/ 	.short	0x0020


	//----- nvinfo : EIATTR_PARAM_CBANK
	.align		4
        /*0078*/ 	.byte	0x04, 0x0a
        /*007a*/ 	.short	(.L_33 - .L_32)
	.align		4
.L_32:
        /*007c*/ 	.word	index@(.nv.constant0._Z19triad_kernel_float4ifPK6float4S1_PS_)
        /*0080*/ 	.short	0x0380
        /*0082*/ 	.short	0x0020


	//----- nvinfo : EIATTR_SW_WAR
	.align		4
.L_33:
        /*0084*/ 	.byte	0x04, 0x36
        /*0086*/ 	.short	(.L_35 - .L_34)
.L_34:
        /*0088*/ 	.word	0x00000008
.L_35:


//--------------------- .nv.info._Z19triad_kernel_doubleidPKdS0_Pd --------------------------
	.section	.nv.info._Z19triad_kernel_doubleidPKdS0_Pd,"",@"SHT_CUDA_INFO"
	.sectionflags	@""
	.align	4


	//----- nvinfo : EIATTR_CUDA_API_VERSION
	.align		4
        /*0000*/ 	.byte	0x04, 0x37
        /*0002*/ 	.short	(.L_37 - .L_36)
.L_36:
        /*0004*/ 	.word	0x00000082


	//----- nvinfo : EIATTR_KPARAM_INFO
	.align		4
.L_37:
        /*0008*/ 	.byte	0x04, 0x17
        /*000a*/ 	.short	(.L_39 - .L_38)
.L_38:
        /*000c*/ 	.word	0x00000000
        /*0010*/ 	.short	0x0004
        /*0012*/ 	.short	0x0020
        /*0014*/ 	.byte	0x00, 0xf5, 0x21, 0x00


	//----- nvinfo : EIATTR_KPARAM_INFO
	.align		4
.L_39:
        /*0018*/ 	.byte	0x04, 0x17
        /*001a*/ 	.short	(.L_41 - .L_40)
.L_40:
        /*001c*/ 	.word	0x00000000
        /*0020*/ 	.short	0x0003
        /*0022*/ 	.short	0x0018
        /*0024*/ 	.byte	0x00, 0xf5, 0x21, 0x00


	//----- nvinfo : EIATTR_KPARAM_INFO
	.align		4
.L_41:
        /*0028*/ 	.byte	0x04, 0x17
        /*002a*/ 	.short	(.L_43 - .L_42)
.L_42:
        /*002c*/ 	.word	0x00000000
        /*0030*/ 	.short	0x0002
        /*0032*/ 	.short	0x0010
        /*0034*/ 	.byte	0x00, 0xf5, 0x21, 0x00


	//----- nvinfo : EIATTR_KPARAM_INFO
	.align		4
.L_43:
        /*0038*/ 	.byte	0x04, 0x17
        /*003a*/ 	.short	(.L_45 - .L_44)
.L_44:
        /*003c*/ 	.word	0x00000000
        /*0040*/ 	.short	0x0001
        /*0042*/ 	.short	0x0008
        /*0044*/ 	.byte	0x00, 0xf0, 0x21, 0x00


	//----- nvinfo : EIATTR_KPARAM_INFO
	.align		4
.L_45:
        /*0048*/ 	.byte	0x04, 0x17
        /*004a*/ 	.short	(.L_47 - .L_46)
.L_46:
        /*004c*/ 	.word	0x00000000
        /*0050*/ 	.short	0x0000
        /*0052*/ 	.short	0x0000
        /*0054*/ 	.byte	0x00, 0xf0, 0x11, 0x00


	//----- nvinfo : EIATTR_SPARSE_MMA_MASK
	.align		4
.L_47:
        /*0058*/ 	.byte	0x03, 0x50
        /*005a*/ 	.short	0x0000


	//----- nvinfo : EIATTR_MAXREG_COUNT
	.align		4
        /*005c*/ 	.byte	0x03, 0x1b
        /*005e*/ 	.short	0x00ff


	//----- nvinfo : EIATTR_MERCURY_ISA_VERSION
	.align		4
        /*0060*/ 	.byte	0x03, 0x5f
        /*0062*/ 	.short	0x0101


	//----- nvinfo : EIATTR_VRC_CTA_INIT_COUNT
	.align		4
        /*0064*/ 	.byte	0x02, 0x4a
	.zero		1
	.zero		1


	//----- nvinfo : EIATTR_EXIT_INSTR_OFFSETS
	.align		4
        /*0068*/ 	.byte	0x04, 0x1c
        /*006a*/ 	.short	(.L_49 - .L_48)


	//   ....[0]....
.L_48:
        /*006c*/ 	.word	0x00000070


	//   ....[1]....
        /*0070*/ 	.word	0x00000140


	//----- nvinfo : EIATTR_CBANK_PARAM_SIZE
	.align		4
.L_49:
        /*0074*/ 	.byte	0x03, 0x19
        /*0076*/ 	.short	0x0028


	//----- nvinfo : EIATTR_PARAM_CBANK
	.align		4
        /*0078*/ 	.byte	0x04, 0x0a
        /*007a*/ 	.short	(.L_51 - .L_50)
	.align		4
.L_50:
        /*007c*/ 	.word	index@(.nv.constant0._Z19triad_kernel_doubleidPKdS0_Pd)
        /*0080*/ 	.short	0x0380
        /*0082*/ 	.short	0x0028


	//----- nvinfo : EIATTR_SW_WAR
	.align		4
.L_51:
        /*0084*/ 	.byte	0x04, 0x36
        /*0086*/ 	.short	(.L_53 - .L_52)
.L_52:
        /*0088*/ 	.word	0x00000008
.L_53:


//--------------------- .nv.info._Z18triad_kernel_floatifPKfS0_Pf --------------------------
	.section	.nv.info._Z18triad_kernel_floatifPKfS0_Pf,"",@"SHT_CUDA_INFO"
	.sectionflags	@""
	.align	4


	//----- nvinfo : EIATTR_CUDA_API_VERSION
	.align		4
        /*0000*/ 	.byte	0x04, 0x37
        /*0002*/ 	.short	(.L_55 - .L_54)
.L_54:
        /*0004*/ 	.word	0x00000082


	//----- nvinfo : EIATTR_KPARAM_INFO
	.align		4
.L_55:
        /*0008*/ 	.byte	0x04, 0x17
        /*000a*/ 	.short	(.L_57 - .L_56)
.L_56:
        /*000c*/ 	.word	0x00000000
        /*0010*/ 	.short	0x0004
        /*0012*/ 	.short	0x0018
        /*0014*/ 	.byte	0x00, 0xf5, 0x21, 0x00


	//----- nvinfo : EIATTR_KPARAM_INFO
	.align		4
.L_57:
        /*0018*/ 	.byte	0x04, 0x17
        /*001a*/ 	.short	(.L_59 - .L_58)
.L_58:
        /*001c*/ 	.word	0x00000000
        /*0020*/ 	.short	0x0003
        /*0022*/ 	.short	0x0010
        /*0024*/ 	.byte	0x00, 0xf5, 0x21, 0x00


	//----- nvinfo : EIATTR_KPARAM_INFO
	.align		4
.L_59:
        /*0028*/ 	.byte	0x04, 0x17
        /*002a*/ 	.short	(.L_61 - .L_60)
.L_60:
        /*002c*/ 	.word	0x00000000
        /*0030*/ 	.short	0x0002
        /*0032*/ 	.short	0x0008
        /*0034*/ 	.byte	0x00, 0xf5, 0x21, 0x00


	//----- nvinfo : EIATTR_KPARAM_INFO
	.align		4
.L_61:
        /*0038*/ 	.byte	0x04, 0x17
        /*003a*/ 	.short	(.L_63 - .L_62)
.L_62:
        /*003c*/ 	.word	0x00000000
        /*0040*/ 	.short	0x0001
        /*0042*/ 	.short	0x0004
        /*0044*/ 	.byte	0x00, 0xf0, 0x11, 0x00


	//----- nvinfo : EIATTR_KPARAM_INFO
	.align		4
.L_63:
        /*0048*/ 	.byte	0x04, 0x17
        /*004a*/ 	.short	(.L_65 - .L_64)
.L_64:
        /*004c*/ 	.word	0x00000000
        /*0050*/ 	.short	0x0000
        /*0052*/ 	.short	0x0000
        /*0054*/ 	.byte	0x00, 0xf0, 0x11, 0x00


	//----- nvinfo : EIATTR_SPARSE_MMA_MASK
	.align		4
.L_65:
        /*0058*/ 	.byte	0x03, 0x50
        /*005a*/ 	.short	0x0000


	//----- nvinfo : EIATTR_MAXREG_COUNT
	.align		4
        /*005c*/ 	.byte	0x03, 0x1b
        /*005e*/ 	.short	0x00ff


	//----- nvinfo : EIATTR_MERCURY_ISA_VERSION
	.align		4
        /*0060*/ 	.byte	0x03, 0x5f
        /*0062*/ 	.short	0x0101


	//----- nvinfo : EIATTR_VRC_CTA_INIT_COUNT
	.align		4
        /*0064*/ 	.byte	0x02, 0x4a
	.zero		1
	.zero		1


	//----- nvinfo : EIATTR_EXIT_INSTR_OFFSETS
	.align		4
        /*0068*/ 	.byte	0x04, 0x1c
        /*006a*/ 	.short	(.L_67 - .L_66)


	//   ....[0]....
.L_66:
        /*006c*/ 	.word	0x00000070


	//   ....[1]....
        /*0070*/ 	.word	0x00000140


	//----- nvinfo : EIATTR_CBANK_PARAM_SIZE
	.align		4
.L_67:
        /*0074*/ 	.byte	0x03, 0x19
        /*0076*/ 	.short	0x0020


	//----- nvinfo : EIATTR_PARAM_CBANK
	.align		4
        /*0078*/ 	.byte	0x04, 0x0a
        /*007a*/ 	.short	(.L_69 - .L_68)
	.align		4
.L_68:
        /*007c*/ 	.word	index@(.nv.constant0._Z18triad_kernel_floatifPKfS0_Pf)
        /*0080*/ 	.short	0x0380
        /*0082*/ 	.short	0x0020


	//----- nvinfo : EIATTR_SW_WAR
	.align		4
.L_69:
        /*0084*/ 	.byte	0x04, 0x36
        /*0086*/ 	.short	(.L_71 - .L_70)
.L_70:
        /*0088*/ 	.word	0x00000008
.L_71:


//--------------------- .nv.callgraph             --------------------------
	.section	.nv.callgraph,"",@"SHT_CUDA_CALLGRAPH"
	.align	4
	.sectionentsize	8
	.align		4
        /*0000*/ 	.word	0x00000000
	.align		4
        /*0004*/ 	.word	0xffffffff
	.align		4
        /*0008*/ 	.word	0x00000000
	.align		4
        /*000c*/ 	.word	0xfffffffe
	.align		4
        /*0010*/ 	.word	0x00000000
	.align		4
        /*0014*/ 	.word	0xfffffffd
	.align		4
        /*0018*/ 	.word	0x00000000
	.align		4
        /*001c*/ 	.word	0xfffffffc


//--------------------- .text._Z19triad_kernel_float4ifPK6float4S1_PS_ --------------------------
	.section	.text._Z19triad_kernel_float4ifPK6float4S1_PS_,"ax",@progbits
	.align	128
        .global         _Z19triad_kernel_float4ifPK6float4S1_PS_
        .type           _Z19triad_kernel_float4ifPK6float4S1_PS_,@function
        .size           _Z19triad_kernel_float4ifPK6float4S1_PS_,(.L_x_3 - _Z19triad_kernel_float4ifPK6float4S1_PS_)
        .other          _Z19triad_kernel_float4ifPK6float4S1_PS_,@"STO_CUDA_ENTRY STV_DEFAULT"
_Z19triad_kernel_float4ifPK6float4S1_PS_:
.text._Z19triad_kernel_float4ifPK6float4S1_PS_:
[----:B------:R-:W-:Y:S01]  /*0000*/  LDC R1, c[0x0][0x37c] ;  /* 0x0000df00ff017b82 */ /* 0x000fe20000000800 */
[----:B------:R-:W0:Y:S07]  /*0010*/  S2R R0, SR_TID.X ;  /* 0x0000000000007919 */ /* 0x000e2e0000002100 */
[----:B------:R-:W0:Y:S01]  /*0020*/  S2UR UR4, SR_CTAID.X ;  /* 0x00000000000479c3 */ /* 0x000e220000002500 */
[----:B------:R-:W1:Y:S07]  /*0030*/  LDCU UR5, c[0x0][0x380] ;  /* 0x00007000ff0577ac */ /* 0x000e6e0008000800 */
[----:B------:R-:W0:Y:S02]  /*0040*/  LDC R9, c[0x0][0x360] ;  /* 0x0000d800ff097b82 */ /* 0x000e240000000800 */
[----:B0-----:R-:W-:-:S05]  /*0050*/  IMAD R9, R9, UR4, R0 ;  /* 0x0000000409097c24 */ /* 0x001fca000f8e0200 */
[----:B------:R-:W-:-:S04]  /*0060*/  SHF.L.U32 R0, R9, 0x2, RZ ;  /* 0x0000000209007819 */ /* 0x000fc800000006ff */
[----:B-1----:R-:W-:-:S13]  /*0070*/  ISETP.GE.AND P0, PT, R0, UR5, PT ;  /* 0x0000000500007c0c */ /* 0x002fda000bf06270 */
[----:B------:R-:W-:Y:S05]  /*0080*/  @P0 EXIT ;  /* 0x000000000000094d */ /* 0x000fea0003800000 */
[----:B------:R-:W0:Y:S01]  /*0090*/  LDC.64 R2, c[0x0][0x388] ;  /* 0x0000e200ff027b82 */ /* 0x000e220000000a00 */
[----:B------:R-:W1:Y:S01]  /*00a0*/  LDCU.64 UR4, c[0x0][0x358] ;  /* 0x00006b00ff0477ac */ /* 0x000e620008000a00 */
[----:B------:R-:W2:Y:S06]  /*00b0*/  LDCU UR6, c[0x0][0x384] ;  /* 0x00007080ff0677ac */ /* 0x000eac0008000800 */
[----:B------:R-:W3:Y:S08]  /*00c0*/  LDC.64 R4, c[0x0][0x390] ;  /* 0x0000e400ff047b82 */ /* 0x000ef00000000a00 */
[----:B------:R-:W4:Y:S01]  /*00d0*/  LDC.64 R6, c[0x0][0x398] ;  /* 0x0000e600ff067b82 */ /* 0x000f220000000a00 */
[----:B0-----:R-:W-:-:S05]  /*00e0*/  IMAD.WIDE R2, R9, 0x10, R2 ;  /* 0x0000001009027825 */ /* 0x001fca00078e0202 */
[----:B-1----:R-:W2:Y:S01]  /*00f0*/  LDG.E.128 R12, desc[UR4][R2.64] ;  /* 0x00000004020c7981 */ /* 0x002ea2000c1e1d00 */
[----:B---3--:R-:W-:-:S05]  /*0100*/  IMAD.WIDE R4, R9, 0x10, R4 ;  /* 0x0000001009047825 */ /* 0x008fca00078e0204 */
[----:B------:R-:W2:Y:S01]  /*0110*/  LDG.E.128 R16, desc[UR4][R4.64] ;  /* 0x0000000404107981 */ /* 0x000ea2000c1e1d00 */
[----:B----4-:R-:W-:-:S04]  /*0120*/  IMAD.WIDE R6, R9, 0x10, R6 ;  /* 0x0000001009067825 */ /* 0x010fc800078e0206 */
[----:B--2---:R-:W-:Y:S01]  /*0130*/  FFMA R12, R16, UR6, R12 ;  /* 0x00000006100c7c23 */ /* 0x004fe2000800000c */
[----:B------:R-:W-:Y:S01]  /*0140*/  FFMA R13, R17, UR6, R13 ;  /* 0x00000006110d7c23 */ /* 0x000fe2000800000d */
[----:B------:R-:W-:Y:S01]  /*0150*/  FFMA R14, R18, UR6, R14 ;  /* 0x00000006120e7c23 */ /* 0x000fe2000800000e */
[----:B------:R-:W-:-:S05]  /*0160*/  FFMA R15, R19, UR6, R15 ;  /* 0x00000006130f7c23 */ /* 0x000fca000800000f */
[----:B------:R-:W-:Y:S01]  /*0170*/  STG.E.128 desc[UR4][R6.64], R12 ;  /* 0x0000000c06007986 */ /* 0x000fe2000c101d04 */
[----:B------:R-:W-:Y:S05]  /*0180*/  EXIT ;  /* 0x000000000000794d */ /* 0x000fea0003800000 */
.L_x_0:
[----:B------:R-:W-:-:S00]  /*0190*/  BRA `(.L_x_0) ;  /* 0xfffffffc00fc7947 */ /* 0x000fc0000383ffff */
[----:B------:R-:W-:-:S00]  /*01a0*/  NOP ;  /* 0x0000000000007918 */ /* 0x000fc00000000000 */
        /* <DEDUP_REMOVED lines=13> */
.L_x_3:


//--------------------- .text._Z19triad_kernel_doubleidPKdS0_Pd --------------------------
	.section	.text._Z19triad_kernel_doubleidPKdS0_Pd,"ax",@progbits
	.align	128
        .global         _Z19triad_kernel_doubleidPKdS0_Pd
        .type           _Z19triad_kernel_doubleidPKdS0_Pd,@function
        .size           _Z19triad_kernel_doubleidPKdS0_Pd,(.L_x_4 - _Z19triad_kernel_doubleidPKdS0_Pd)
        .other          _Z19triad_kernel_doubleidPKdS0_Pd,@"STO_CUDA_ENTRY STV_DEFAULT"
_Z19triad_kernel_doubleidPKdS0_Pd:
.text._Z19triad_kernel_doubleidPKdS0_Pd:
[----:B------:R-:W-:Y:S01]  /*0000*/  LDC R1, c[0x0][0x37c] ;  /* 0x0000df00ff017b82 */ /* 0x000fe20000000800 */
[----:B------:R-:W0:Y:S07]  /*0010*/  S2R R0, SR_TID.X ;  /* 0x0000000000007919 */ /* 0x000e2e0000002100 */
[----:B------:R-:W0:Y:S01]  /*0020*/  S2UR UR4, SR_CTAID.X ;  /* 0x00000000000479c3 */ /* 0x000e220000002500 */
[----:B------:R-:W1:Y:S07]  /*0030*/  LDCU UR5, c[0x0][0x380] ;  /* 0x00007000ff0577ac */ /* 0x000e6e0008000800 */
[----:B------:R-:W0:Y:S02]  /*0040*/  LDC R11, c[0x0][0x360] ;  /* 0x0000d800ff0b7b82 */ /* 0x000e240000000800 */
[----:B0-----:R-:W-:-:S05]  /*0050*/  IMAD R11, R11, UR4, R0 ;  /* 0x000000040b0b7c24 */ /* 0x001fca000f8e0200 */
[----:B-1----:R-:W-:-:S13]  /*0060*/  ISETP.GE.AND P0, PT, R11, UR5, PT ;  /* 0x000000050b007c0c */ /* 0x002fda000bf06270 */
[----:B------:R-:W-:Y:S05]  /*0070*/  @P0 EXIT ;  /* 0x000000000000094d */ /* 0x000fea0003800000 */
[----:B------:R-:W0:Y:S01]  /*0080*/  LDC.64 R2, c[0x0][0x390] ;  /* 0x0000e400ff027b82 */ /* 0x000e220000000a00 */
[----:B------:R-:W1:Y:S01]  /*0090*/  LDCU.64 UR4, c[0x0][0x358] ;  /* 0x00006b00ff0477ac */ /* 0x000e620008000a00 */
[----:B------:R-:W2:Y:S06]  /*00a0*/  LDCU.64 UR6, c[0x0][0x388] ;  /* 0x00007100ff0677ac */ /* 0x000eac0008000a00 */
[----:B------:R-:W3:Y:S08]  /*00b0*/  LDC.64 R4, c[0x0][0x398] ;  /* 0x0000e600ff047b82 */ /* 0x000ef00000000a00 */
[----:B------:R-:W4:Y:S01]  /*00c0*/  LDC.64 R8, c[0x0][0x3a0] ;  /* 0x0000e800ff087b82 */ /* 0x000f220000000a00 */
[----:B0-----:R-:W-:-:S06]  /*00d0*/  IMAD.WIDE R2, R11, 0x8, R2 ;  /* 0x000000080b027825 */ /* 0x001fcc00078e0202 */
[----:B-1----:R-:W2:Y:S01]  /*00e0*/  LDG.E.64 R2, desc[UR4][R2.64] ;  /* 0x0000000402027981 */ /* 0x002ea2000c1e1b00 */
[----:B---3--:R-:W-:-:S06]  /*00f0*/  IMAD.WIDE R4, R11, 0x8, R4 ;  /* 0x000000080b047825 */ /* 0x008fcc00078e0204 */
[----:B------:R-:W2:Y:S01]  /*0100*/  LDG.E.64 R4, desc[UR4][R4.64] ;  /* 0x0000000404047981 */ /* 0x000ea2000c1e1b00 */
[----:B----4-:R-:W-:Y:S01]  /*0110*/  IMAD.WIDE R8, R11, 0x8, R8 ;  /* 0x000000080b087825 */ /* 0x010fe200078e0208 */
[----:B--2---:R-:W-:-:S07]  /*0120*/  DFMA R6, R4, UR6, R2 ;  /* 0x0000000604067c2b */ /* 0x004fce0008000002 */
[----:B------:R-:W-:Y:S01]  /*0130*/  STG.E.64 desc[UR4][R8.64], R6 ;  /* 0x0000000608007986 */ /* 0x000fe2000c101b04 */
[----:B------:R-:W-:Y:S05]  /*0140*/  EXIT ;  /* 0x000000000000794d */ /* 0x000fea0003800000 */
.L_x_1:
        /* <DEDUP_REMOVED lines=11> */
.L_x_4:


//--------------------- .text._Z18triad_kernel_floatifPKfS0_Pf --------------------------
	.section	.text._Z18triad_kernel_floatifPKfS0_Pf,"ax",@progbits
	.align	128
        .global         _Z18triad_kernel_floatifPKfS0_Pf
        .type           _Z18triad_kernel_floatifPKfS0_Pf,@function
        .size           _Z18triad_kernel_floatifPKfS0_Pf,(.L_x_5 - _Z18triad_kernel_floatifPKfS0_Pf)
        .other          _Z18triad_kernel_floatifPKfS0_Pf,@"STO_CUDA_ENTRY STV_DEFAULT"
_Z18triad_kernel_floatifPKfS0_Pf:
.text._Z18triad_kernel_floatifPKfS0_Pf:
        /* <DEDUP_REMOVED lines=10> */
[----:B------:R-:W2:Y:S06]  /*00a0*/  LDCU UR6, c[0x0][0x384] ;  /* 0x00007080ff0677ac */ /* 0x000eac0008000800 */
[----:B------:R-:W3:Y:S08]  /*00b0*/  LDC.64 R4, c[0x0][0x390] ;  /* 0x0000e400ff047b82 */ /* 0x000ef00000000a00 */
[----:B------:R-:W4:Y:S01]  /*00c0*/  LDC.64 R6, c[0x0][0x398] ;  /* 0x0000e600ff067b82 */ /* 0x000f220000000a00 */
[----:B0-----:R-:W-:-:S06]  /*00d0*/  IMAD.WIDE R2, R9, 0x4, R2 ;  /* 0x0000000409027825 */ /* 0x001fcc00078e0202 */
[----:B-1----:R-:W2:Y:S01]  /*00e0*/  LDG.E R2, desc[UR4][R2.64] ;  /* 0x0000000402027981 */ /* 0x002ea2000c1e1900 */
[----:B---3--:R-:W-:-:S06]  /*00f0*/  IMAD.WIDE R4, R9, 0x4, R4 ;  /* 0x0000000409047825 */ /* 0x008fcc00078e0204 */
[----:B------:R-:W2:Y:S01]  /*0100*/  LDG.E R5, desc[UR4][R4.64] ;  /* 0x0000000404057981 */ /* 0x000ea2000c1e1900 */
[----:B----4-:R-:W-:-:S04]  /*0110*/  IMAD.WIDE R6, R9, 0x4, R6 ;  /* 0x0000000409067825 */ /* 0x010fc800078e0206 */
[----:B--2---:R-:W-:-:S05]  /*0120*/  FFMA R9, R5, UR6, R2 ;  /* 0x0000000605097c23 */ /* 0x004fca0008000002 */
[----:B------:R-:W-:Y:S01]  /*0130*/  STG.E desc[UR4][R6.64], R9 ;  /* 0x0000000906007986 */ /* 0x000fe2000c101904 */
[----:B------:R-:W-:Y:S05]  /*0140*/  EXIT ;  /* 0x000000000000794d */ /* 0x000fea0003800000 */
.L_x_2:
        /* <DEDUP_REMOVED lines=11> */
.L_x_5:


//--------------------- .nv.shared.reserved.0     --------------------------
	.section	.nv.shared.reserved.0,"aw",@nobits
	.weak		__nv_reservedSMEM_offset_0_alias
	.size		__nv_reservedSMEM_offset_0_alias, 0, 64
	.other		__nv_reservedSMEM_offset_0_alias,@"STO_CUDA_RESERVED_SHARED STV_DEFAULT"
__nv_reservedSMEM_offset_0_alias:
	.zero		0
	.zero		64


//--------------------- .nv.constant0._Z19triad_kernel_float4ifPK6float4S1_PS_ --------------------------
	.section	.nv.constant0._Z19triad_kernel_float4ifPK6float4S1_PS_,"a",@progbits
	.sectionflags	@""
	.align	4
.nv.constant0._Z19triad_kernel_float4ifPK6float4S1_PS_:
	.zero		928


//--------------------- .nv.constant0._Z19triad_kernel_doubleidPKdS0_Pd --------------------------
	.section	.nv.constant0._Z19triad_kernel_doubleidPKdS0_Pd,"a",@progbits
	.sectionflags	@""
	.align	4
.nv.constant0._Z19triad_kernel_doubleidPKdS0_Pd:
	.zero		936


//--------------------- .nv.constant0._Z18triad_kernel_floatifPKfS0_Pf --------------------------
	.section	.nv.constant0._Z18triad_kernel_floatifPKfS0_Pf,"a",@progbits
	.sectionflags	@""
	.align	4
.nv.constant0._Z18triad_kernel_floatifPKfS0_Pf:
	.zero		928


//--------------------- SYMBOLS --------------------------

	.type		.nv.reservedSmem.offset0,@object
	.size		.nv.reservedSmem.offset0,0x4
